	.headerflags	@"EF_CUDA_TEXMODE_UNIFIED EF_CUDA_64BIT_ADDRESS EF_CUDA_ACCELERATORS EF_CUDA_SM90 EF_CUDA_VIRTUAL_SM(EF_CUDA_SM90)"
	.elftype	@"ET_EXEC"


//--------------------- .nv.info                  --------------------------
	.section	.nv.info,"",@"SHT_CUDA_INFO"
	.align	4


	//----- nvinfo : EIATTR_REGCOUNT
	.align		4
        /*0000*/ 	.byte	0x04, 0x2f
        /*0002*/ 	.short	(.L_3 - .L_2)
	.align		4
.L_2:
        /*0004*/ 	.word	index@(triton_poi_fused__native_batch_norm_legit_no_training_relu_47)
        /*0008*/ 	.word	0x00000016


	//----- nvinfo : EIATTR_MIN_STACK_SIZE
	.align		4
.L_3:
        /*000c*/ 	.byte	0x04, 0x12
        /*000e*/ 	.short	(.L_5 - .L_4)
	.align		4
.L_4:
        /*0010*/ 	.word	index@(triton_poi_fused__native_batch_norm_legit_no_training_relu_47)
        /*0014*/ 	.word	0x00000000


	//----- nvinfo : EIATTR_FRAME_SIZE
	.align		4
.L_5:
        /*0018*/ 	.byte	0x04, 0x11
        /*001a*/ 	.short	(.L_7 - .L_6)
	.align		4
.L_6:
        /*001c*/ 	.word	index@(triton_poi_fused__native_batch_norm_legit_no_training_relu_47)
        /*0020*/ 	.word	0x00000000


	//----- nvinfo : EIATTR_MIN_STACK_SIZE
	.align		4
.L_7:
        /*0024*/ 	.byte	0x04, 0x12
        /*0026*/ 	.short	(.L_9 - .L_8)
	.align		4
.L_8:
        /*0028*/ 	.word	index@(triton_poi_fused__native_batch_norm_legit_no_training_relu_47)
        /*002c*/ 	.word	0x00000000
.L_9:


//--------------------- .nv.info.triton_poi_fused__native_batch_norm_legit_no_training_relu_47 --------------------------
	.section	.nv.info.triton_poi_fused__native_batch_norm_legit_no_training_relu_47,"",@"SHT_CUDA_INFO"
	.sectionflags	@""
	.align	4


	//----- nvinfo : EIATTR_CUDA_API_VERSION
	.align		4
        /*0000*/ 	.byte	0x04, 0x37
        /*0002*/ 	.short	(.L_11 - .L_10)
.L_10:
        /*0004*/ 	.word	0x0000007c


	//----- nvinfo : EIATTR_KPARAM_INFO
	.align		4
.L_11:
        /*0008*/ 	.byte	0x04, 0x17
        /*000a*/ 	.short	(.L_13 - .L_12)
.L_12:
        /*000c*/ 	.word	0x00000000
        /*0010*/ 	.short	0x0006
        /*0012*/ 	.short	0x0030
        /*0014*/ 	.byte	0x00, 0xf0, 0x11, 0x00


	//----- nvinfo : EIATTR_KPARAM_INFO
	.align		4
.L_13:
        /*0018*/ 	.byte	0x04, 0x17
        /*001a*/ 	.short	(.L_15 - .L_14)
.L_14:
        /*001c*/ 	.word	0x00000000
        /*0020*/ 	.short	0x0005
        /*0022*/ 	.short	0x0028
        /*0024*/ 	.byte	0x00, 0xf4, 0x21, 0x00


	//----- nvinfo : EIATTR_KPARAM_INFO
	.align		4
.L_15:
        /*0028*/ 	.byte	0x04, 0x17
        /*002a*/ 	.short	(.L_17 - .L_16)
.L_16:
        /*002c*/ 	.word	0x00000000
        /*0030*/ 	.short	0x0004
        /*0032*/ 	.short	0x0020
        /*0034*/ 	.byte	0x00, 0xf4, 0x21, 0x00


	//----- nvinfo : EIATTR_KPARAM_INFO
	.align		4
.L_17:
        /*0038*/ 	.byte	0x04, 0x17
        /*003a*/ 	.short	(.L_19 - .L_18)
.L_18:
        /*003c*/ 	.word	0x00000000
        /*0040*/ 	.short	0x0003
        /*0042*/ 	.short	0x0018
        /*0044*/ 	.byte	0x00, 0xf4, 0x21, 0x00


	//----- nvinfo : EIATTR_KPARAM_INFO
	.align		4
.L_19:
        /*0048*/ 	.byte	0x04, 0x17
        /*004a*/ 	.short	(.L_21 - .L_20)
.L_20:
        /*004c*/ 	.word	0x00000000
        /*0050*/ 	.short	0x0002
        /*0052*/ 	.short	0x0010
        /*0054*/ 	.byte	0x00, 0xf4, 0x21, 0x00


	//----- nvinfo : EIATTR_KPARAM_INFO
	.align		4
.L_21:
        /*0058*/ 	.byte	0x04, 0x17
        /*005a*/ 	.short	(.L_23 - .L_22)
.L_22:
        /*005c*/ 	.word	0x00000000
        /*0060*/ 	.short	0x0001
        /*0062*/ 	.short	0x0008
        /*0064*/ 	.byte	0x00, 0xf4, 0x21, 0x00


	//----- nvinfo : EIATTR_KPARAM_INFO
	.align		4
.L_23:
        /*0068*/ 	.byte	0x04, 0x17
        /*006a*/ 	.short	(.L_25 - .L_24)
.L_24:
        /*006c*/ 	.word	0x00000000
        /*0070*/ 	.short	0x0000
        /*0072*/ 	.short	0x0000
        /*0074*/ 	.byte	0x00, 0xf4, 0x21, 0x00


	//----- nvinfo : EIATTR_SPARSE_MMA_MASK
	.align		4
.L_25:
        /*0078*/ 	.byte	0x03, 0x50
        /*007a*/ 	.short	0x0000


	//----- nvinfo : EIATTR_MAXREG_COUNT
	.align		4
        /*007c*/ 	.byte	0x03, 0x1b
        /*007e*/ 	.short	0x00ff


	//----- nvinfo : EIATTR_EXIT_INSTR_OFFSETS
	.align		4
        /*0080*/ 	.byte	0x04, 0x1c
        /*0082*/ 	.short	(.L_27 - .L_26)


	//   ....[0]....
.L_26:
        /*0084*/ 	.word	0x000004a0


	//   ....[1]....
        /*0088*/ 	.word	0x000004c0


	//----- nvinfo : EIATTR_REQNTID
	.align		4
.L_27:
        /*008c*/ 	.byte	0x04, 0x10
        /*008e*/ 	.short	(.L_29 - .L_28)
.L_28:
        /*0090*/ 	.word	0x00000100
        /*0094*/ 	.word	0x00000001
        /*0098*/ 	.word	0x00000001


	//----- nvinfo : EIATTR_CBANK_PARAM_SIZE
	.align		4
.L_29:
        /*009c*/ 	.byte	0x03, 0x19
        /*009e*/ 	.short	0x0034


	//----- nvinfo : EIATTR_PARAM_CBANK
	.align		4
        /*00a0*/ 	.byte	0x04, 0x0a
        /*00a2*/ 	.short	(.L_31 - .L_30)
	.align		4
.L_30:
        /*00a4*/ 	.word	index@(.nv.constant0.triton_poi_fused__native_batch_norm_legit_no_training_relu_47)
        /*00a8*/ 	.short	0x0210
        /*00aa*/ 	.short	0x0034


	//----- nvinfo : EIATTR_SW_WAR
	.align		4
.L_31:
        /*00ac*/ 	.byte	0x04, 0x36
        /*00ae*/ 	.short	(.L_33 - .L_32)
.L_32:
        /*00b0*/ 	.word	0x00000008
.L_33:


//--------------------- .nv.callgraph             --------------------------
	.section	.nv.callgraph,"",@"SHT_CUDA_CALLGRAPH"
	.align	4
	.sectionentsize	8
	.align		4
        /*0000*/ 	.word	0x00000000
	.align		4
        /*0004*/ 	.word	0xffffffff
	.align		4
        /*0008*/ 	.word	0x00000000
	.align		4
        /*000c*/ 	.word	0xfffffffe
	.align		4
        /*0010*/ 	.word	0x00000000
	.align		4
        /*0014*/ 	.word	0xfffffffd
	.align		4
        /*0018*/ 	.word	0x00000000
	.align		4
        /*001c*/ 	.word	0xfffffffc


//--------------------- .nv.constant4             --------------------------
	.section	.nv.constant4,"a",@progbits
	.align	8
	.align		8
.nv.constant4:
        /*0000*/ 	.dword	_$_str
	.align		8
        /*0008*/ 	.dword	_$_str_$_2


//--------------------- .text.triton_poi_fused__native_batch_norm_legit_no_training_relu_47 --------------------------
	.section	.text.triton_poi_fused__native_batch_norm_legit_no_training_relu_47,"ax",@progbits
	.align	128
        .global         triton_poi_fused__native_batch_norm_legit_no_training_relu_47
        .type           triton_poi_fused__native_batch_norm_legit_no_training_relu_47,@function
        .size           triton_poi_fused__native_batch_norm_legit_no_training_relu_47,(.L_x_1 - triton_poi_fused__native_batch_norm_legit_no_training_relu_47)
        .other          triton_poi_fused__native_batch_norm_legit_no_training_relu_47,@"STO_CUDA_ENTRY STV_DEFAULT"
triton_poi_fused__native_batch_norm_legit_no_training_relu_47:
.text.triton_poi_fused__native_batch_norm_legit_no_training_relu_47:
[----:B------:R-:W0:Y:S01]  /*0000*/  LDC R1, c[0x0][0x28] ;  /* 0x00000a00ff017b82 */ /* 0x000e220000000800 */
[----:B------:R-:W1:Y:S01]  /*0010*/  S2R R0, SR_TID.X ;  /* 0x0000000000007919 */ /* 0x000e620000002100 */
[----:B------:R-:W-:-:S06]  /*0020*/  HFMA2.MMA R2, -RZ, RZ, 0, 0 ;  /* 0x00000000ff027435 */ /* 0x000fcc00000001ff */
[----:B------:R-:W2:Y:S01]  /*0030*/  LDC.64 R8, c[0x0][0x220] ;  /* 0x00008800ff087b82 */ /* 0x000ea20000000a00 */
[----:B------:R-:W-:Y:S01]  /*0040*/  ULDC.64 UR4, c[0x0][0x208] ;  /* 0x0000820000047ab9 */ /* 0x000fe20000000a00 */
[----:B------:R-:W3:Y:S06]  /*0050*/  S2R R5, SR_CTAID.X ;  /* 0x0000000000057919 */ /* 0x000eec0000002500 */
[----:B------:R-:W4:Y:S08]  /*0060*/  LDC.64 R14, c[0x0][0x218] ;  /* 0x00008600ff0e7b82 */ /* 0x000f300000000a00 */
[----:B------:R-:W5:Y:S08]  /*0070*/  LDC.64 R12, c[0x0][0x210] ;  /* 0x00008400ff0c7b82 */ /* 0x000f700000000a00 */
[----:B------:R-:W4:Y:S01]  /*0080*/  LDC.64 R16, c[0x0][0x228] ;  /* 0x00008a00ff107b82 */ /* 0x000f220000000a00 */
[----:B-1----:R-:W-:-:S07]  /*0090*/  SHF.L.U32 R0, R0, 0x1, RZ ;  /* 0x0000000100007819 */ /* 0x002fce00000006ff */
[----:B------:R-:W1:Y:S01]  /*00a0*/  LDC.64 R18, c[0x0][0x230] ;  /* 0x00008c00ff127b82 */ /* 0x000e620000000a00 */
[----:B---3--:R-:W-:Y:S02]  /*00b0*/  SHF.R.S32.HI R3, RZ, 0x16, R5 ;  /* 0x00000016ff037819 */ /* 0x008fe40000011405 */
[----:B------:R-:W-:Y:S02]  /*00c0*/  LOP3.LUT R0, R0, 0x1fe, RZ, 0xc0, !PT ;  /* 0x000001fe00007812 */ /* 0x000fe400078ec0ff */
[----:B------:R-:W-:Y:S02]  /*00d0*/  SGXT R3, R3, 0x1 ;  /* 0x000000010303781a */ /* 0x000fe40000000200 */
[----:B------:R-:W-:-:S04]  /*00e0*/  LEA R0, R5, R0, 0x9 ;  /* 0x0000000005007211 */ /* 0x000fc800078e48ff */
[----:B------:R-:W-:Y:S02]  /*00f0*/  LEA.HI R3, R3, R0, RZ, 0x4 ;  /* 0x0000000003037211 */ /* 0x000fe400078f20ff */
[----:B------:R-:W-:Y:S02]  /*0100*/  ISETP.GE.AND P0, PT, R0, 0x17800, PT ;  /* 0x000178000000780c */ /* 0x000fe40003f06270 */
[----:B------:R-:W-:-:S05]  /*0110*/  SHF.R.S32.HI R3, RZ, 0x4, R3 ;  /* 0x00000004ff037819 */ /* 0x000fca0000011403 */
[----:B------:R-:W-:-:S05]  /*0120*/  IMAD.HI R2, R3, -0x51b3bea3, R2 ;  /* 0xae4c415d03027827 */ /* 0x000fca00078e0202 */
[----:B------:R-:W-:-:S04]  /*0130*/  SHF.R.U32.HI R5, RZ, 0x1f, R2 ;  /* 0x0000001fff057819 */ /* 0x000fc80000011602 */
[----:B------:R-:W-:-:S05]  /*0140*/  LEA.HI.SX32 R5, R2, R5, 0x16 ;  /* 0x0000000502057211 */ /* 0x000fca00078fb2ff */
[----:B------:R-:W-:Y:S01]  /*0150*/  IMAD R11, R5, -0x5e0, R3 ;  /* 0xfffffa20050b7824 */ /* 0x000fe200078e0203 */
[----:B------:R-:W-:-:S03]  /*0160*/  CS2R R4, SRZ ;  /* 0x0000000000047805 */ /* 0x000fc6000001ff00 */
[----:B--2---:R-:W-:-:S05]  /*0170*/  IMAD.WIDE R8, R11, 0x4, R8 ;  /* 0x000000040b087825 */ /* 0x004fca00078e0208 */
[----:B------:R-:W2:Y:S04]  /*0180*/  @!P0 LDG.E.EL R4, desc[UR4][R8.64] ;  /* 0x0000000408048981 */ /* 0x000ea8000c2e1900 */
[----:B------:R3:W2:Y:S01]  /*0190*/  @!P0 LDG.E.EL R5, desc[UR4][R8.64] ;  /* 0x0000000408058981 */ /* 0x0006a2000c2e1900 */
[----:B------:R-:W-:Y:S02]  /*01a0*/  CS2R R6, SRZ ;  /* 0x0000000000067805 */ /* 0x000fe4000001ff00 */
[----:B------:R-:W-:Y:S01]  /*01b0*/  CS2R R2, SRZ ;  /* 0x0000000000027805 */ /* 0x000fe2000001ff00 */
[----:B----4-:R-:W-:-:S04]  /*01c0*/  IMAD.WIDE R14, R11, 0x4, R14 ;  /* 0x000000040b0e7825 */ /* 0x010fc800078e020e */
[----:B-----5:R-:W-:Y:S01]  /*01d0*/  IMAD.WIDE R12, R0, 0x4, R12 ;  /* 0x00000004000c7825 */ /* 0x020fe200078e020c */
[----:B------:R-:W4:Y:S01]  /*01e0*/  @!P0 LDG.E.EL R7, desc[UR4][R14.64] ;  /* 0x000000040e078981 */ /* 0x000f22000c2e1900 */
[----:B---3--:R-:W-:Y:S02]  /*01f0*/  CS2R R8, SRZ ;  /* 0x0000000000087805 */ /* 0x008fe4000001ff00 */
[C---:B0-----:R-:W-:Y:S01]  /*0200*/  IMAD.WIDE R16, R11.reuse, 0x4, R16 ;  /* 0x000000040b107825 */ /* 0x041fe200078e0210 */
[----:B------:R0:W3:Y:S03]  /*0210*/  @!P0 LDG.E.EL R6, desc[UR4][R14.64] ;  /* 0x000000040e068981 */ /* 0x0000e6000c2e1900 */
[----:B-1----:R-:W-:Y:S01]  /*0220*/  IMAD.WIDE R18, R11, 0x4, R18 ;  /* 0x000000040b127825 */ /* 0x002fe200078e0212 */
[----:B------:R1:W4:Y:S01]  /*0230*/  @!P0 LDG.E.64 R2, desc[UR4][R12.64] ;  /* 0x000000040c028981 */ /* 0x000322000c1e1b00 */
[----:B------:R-:W-:-:S03]  /*0240*/  CS2R R10, SRZ ;  /* 0x00000000000a7805 */ /* 0x000fc6000001ff00 */
[----:B------:R-:W5:Y:S04]  /*0250*/  @!P0 LDG.E.EL R9, desc[UR4][R18.64] ;  /* 0x0000000412098981 */ /* 0x000f68000c2e1900 */
[----:B------:R-:W5:Y:S04]  /*0260*/  @!P0 LDG.E.EL R10, desc[UR4][R16.64] ;  /* 0x00000004100a8981 */ /* 0x000f68000c2e1900 */
[----:B------:R-:W3:Y:S04]  /*0270*/  @!P0 LDG.E.EL R11, desc[UR4][R16.64] ;  /* 0x00000004100b8981 */ /* 0x000ee8000c2e1900 */
[----:B------:R-:W3:Y:S01]  /*0280*/  @!P0 LDG.E.EL R8, desc[UR4][R18.64] ;  /* 0x0000000412088981 */ /* 0x000ee2000c2e1900 */
[----:B0-----:R-:W-:Y:S01]  /*0290*/  MOV R14, 0x3e800000 ;  /* 0x3e800000000e7802 */ /* 0x001fe20000000f00 */
[----:B--2---:R-:W-:Y:S01]  /*02a0*/  FADD R4, R4, 0.0010000000474974513054 ;  /* 0x3a83126f04047421 */ /* 0x004fe20000000000 */
[----:B------:R-:W-:-:S03]  /*02b0*/  FADD R5, R5, 0.0010000000474974513054 ;  /* 0x3a83126f05057421 */ /* 0x000fc60000000000 */
[----:B-1----:R-:W0:Y:S08]  /*02c0*/  MUFU.SQRT R12, R4 ;  /* 0x00000004000c7308 */ /* 0x002e300000002000 */
[----:B------:R1:W2:Y:S01]  /*02d0*/  MUFU.SQRT R13, R5 ;  /* 0x00000005000d7308 */ /* 0x0002a20000002000 */
[C---:B0-----:R-:W-:Y:S02]  /*02e0*/  FSETP.GT.AND P1, PT, R12.reuse, 8.50705917302346158658e+37, PT ;  /* 0x7e8000000c00780b */ /* 0x041fe40003f24000 */
[----:B------:R-:W-:Y:S01]  /*02f0*/  FSETP.GEU.AND P3, PT, R12, 1.175494350822287508e-38, PT ;  /* 0x008000000c00780b */ /* 0x000fe20003f6e000 */
[----:B-1----:R-:W0:Y:S01]  /*0300*/  LDC.64 R4, c[0x0][0x238] ;  /* 0x00008e00ff047b82 */ /* 0x002e220000000a00 */
[----:B--2---:R-:W-:-:S02]  /*0310*/  FSETP.GT.AND P2, PT, R13, 8.50705917302346158658e+37, PT ;  /* 0x7e8000000d00780b */ /* 0x004fc40003f44000 */
[----:B------:R-:W-:-:S07]  /*0320*/  FSETP.GEU.AND P4, PT, R13, 1.175494350822287508e-38, PT ;  /* 0x008000000d00780b */ /* 0x000fce0003f8e000 */
[----:B------:R-:W-:-:S04]  /*0330*/  @P1 FMUL R12, R12, 0.25 ;  /* 0x3e8000000c0c1820 */ /* 0x000fc80000400000 */
[----:B------:R-:W-:Y:S01]  /*0340*/  @!P3 FMUL R12, R12, 16777216 ;  /* 0x4b8000000c0cb820 */ /* 0x000fe20000400000 */
[----:B------:R-:W-:-:S04]  /*0350*/  @P2 FMUL R13, R13, 0.25 ;  /* 0x3e8000000d0d2820 */ /* 0x000fc80000400000 */
[----:B------:R-:W-:Y:S01]  /*0360*/  @!P4 FMUL R13, R13, 16777216 ;  /* 0x4b8000000d0dc820 */ /* 0x000fe20000400000 */
[----:B------:R-:W1:Y:S01]  /*0370*/  MUFU.RCP R12, R12 ;  /* 0x0000000c000c7308 */ /* 0x000e620000001000 */
[----:B------:R-:W-:-:S07]  /*0380*/  FSEL R15, R14, 1, P1 ;  /* 0x3f8000000e0f7808 */ /* 0x000fce0000800000 */
[----:B------:R-:W2:Y:S01]  /*0390*/  MUFU.RCP R13, R13 ;  /* 0x0000000d000d7308 */ /* 0x000ea20000001000 */
[----:B------:R-:W-:Y:S01]  /*03a0*/  FSEL R14, R14, 1, P2 ;  /* 0x3f8000000e0e7808 */ /* 0x000fe20001000000 */
[----:B------:R-:W-:-:S04]  /*03b0*/  @!P3 FMUL R15, R15, 16777216 ;  /* 0x4b8000000f0fb820 */ /* 0x000fc80000400000 */
[----:B------:R-:W-:Y:S01]  /*03c0*/  @!P4 FMUL R14, R14, 16777216 ;  /* 0x4b8000000e0ec820 */ /* 0x000fe20000400000 */
[----:B----4-:R-:W-:Y:S01]  /*03d0*/  FADD R2, -R7, R2 ;  /* 0x0000000207027221 */ /* 0x010fe20000000100 */
[----:B---3--:R-:W-:Y:S01]  /*03e0*/  FADD R3, -R6, R3 ;  /* 0x0000000306037221 */ /* 0x008fe20000000100 */
[----:B-1----:R-:W-:Y:S01]  /*03f0*/  FMUL R15, R12, R15 ;  /* 0x0000000f0c0f7220 */ /* 0x002fe20000400000 */
[----:B--2---:R-:W-:-:S03]  /*0400*/  FMUL R14, R13, R14 ;  /* 0x0000000e0d0e7220 */ /* 0x004fc60000400000 */
[----:B------:R-:W-:Y:S01]  /*0410*/  FMUL R2, R2, R15 ;  /* 0x0000000f02027220 */ /* 0x000fe20000400000 */
[----:B------:R-:W-:-:S03]  /*0420*/  FMUL R3, R3, R14 ;  /* 0x0000000e03037220 */ /* 0x000fc60000400000 */
[----:B-----5:R-:W-:Y:S01]  /*0430*/  FFMA R2, R2, R10, R9 ;  /* 0x0000000a02027223 */ /* 0x020fe20000000009 */
[----:B------:R-:W-:-:S04]  /*0440*/  FFMA R3, R3, R11, R8 ;  /* 0x0000000b03037223 */ /* 0x000fc80000000008 */
[----:B------:R-:W-:Y:S02]  /*0450*/  FSETP.GEU.AND P1, PT, R2, RZ, PT ;  /* 0x000000ff0200720b */ /* 0x000fe40003f2e000 */
[C---:B------:R-:W-:Y:S01]  /*0460*/  FSETP.GEU.AND P2, PT, R3.reuse, RZ, PT ;  /* 0x000000ff0300720b */ /* 0x040fe20003f4e000 */
[----:B0-----:R-:W-:Y:S01]  /*0470*/  IMAD.WIDE R4, R0, 0x4, R4 ;  /* 0x0000000400047825 */ /* 0x001fe200078e0204 */
[----:B------:R-:W-:Y:S02]  /*0480*/  FSEL R2, R2, RZ, P1 ;  /* 0x000000ff02027208 */ /* 0x000fe40000800000 */
[----:B------:R-:W-:Y:S01]  /*0490*/  FSEL R3, R3, RZ, P2 ;  /* 0x000000ff03037208 */ /* 0x000fe20001000000 */
[----:B------:R-:W-:Y:S08]  /*04a0*/  @P0 EXIT ;  /* 0x000000000000094d */ /* 0x000ff00003800000 */
[----:B------:R-:W-:Y:S01]  /*04b0*/  STG.E.64 desc[UR4][R4.64], R2 ;  /* 0x0000000204007986 */ /* 0x000fe2000c101b04 */
[----:B------:R-:W-:Y:S05]  /*04c0*/  EXIT ;  /* 0x000000000000794d */ /* 0x000fea0003800000 */
.L_x_0:
[----:B------:R-:W-:-:S00]  /*04d0*/  BRA `(.L_x_0) ;  /* 0xfffffffc00fc7947 */ /* 0x000fc0000383ffff */
[----:B------:R-:W-:-:S00]  /*04e0*/  NOP ;  /* 0x0000000000007918 */ /* 0x000fc00000000000 */
        /* <DEDUP_REMOVED lines=9> */
.L_x_1:


//--------------------- .nv.global.init           --------------------------
	.section	.nv.global.init,"aw",@progbits
.nv.global.init:
	.type		_$_str,@object
	.size		_$_str,(_$_str_$_2 - _$_str)
_$_str:
        /*0000*/ 	.byte	0x5f, 0x5f, 0x43, 0x55, 0x44, 0x41, 0x5f, 0x46, 0x54, 0x5a, 0x00
	.type		_$_str_$_2,@object
	.size		_$_str_$_2,(.L_1 - _$_str_$_2)
_$_str_$_2:
        /*000b*/ 	.byte	0x5f, 0x5f, 0x43, 0x55, 0x44, 0x41, 0x5f, 0x50, 0x52, 0x45, 0x43, 0x5f, 0x53, 0x51, 0x52, 0x54
        /*001b*/ 	.byte	0x00
.L_1:


//--------------------- .nv.constant0.triton_poi_fused__native_batch_norm_legit_no_training_relu_47 --------------------------
	.section	.nv.constant0.triton_poi_fused__native_batch_norm_legit_no_training_relu_47,"a",@progbits
	.sectionflags	@""
	.align	4
.nv.constant0.triton_poi_fused__native_batch_norm_legit_no_training_relu_47:
	.zero		580
